//
// Generated by NVIDIA NVVM Compiler
//
// Compiler Build ID: CL-36424714
// Cuda compilation tools, release 13.0, V13.0.88
// Based on NVVM 20.0.0
//

.version 9.0
.target sm_100
.address_size 64

	// .globl	_Z26matrix_multiply_tile_basedPKiS0_Pi
// _ZZ26matrix_multiply_tile_basedPKiS0_PiE18shared_mem_chunk_a has been demoted
// _ZZ26matrix_multiply_tile_basedPKiS0_PiE18shared_mem_chunk_b has been demoted

.visible .entry _Z26matrix_multiply_tile_basedPKiS0_Pi(
	.param .u64 .ptr .align 1 _Z26matrix_multiply_tile_basedPKiS0_Pi_param_0,
	.param .u64 .ptr .align 1 _Z26matrix_multiply_tile_basedPKiS0_Pi_param_1,
	.param .u64 .ptr .align 1 _Z26matrix_multiply_tile_basedPKiS0_Pi_param_2
)
{
	.reg .b32 	%r<94>;
	.reg .b64 	%rd<27>;
	// demoted variable
	.shared .align 4 .b8 _ZZ26matrix_multiply_tile_basedPKiS0_PiE18shared_mem_chunk_a[16];
	// demoted variable
	.shared .align 4 .b8 _ZZ26matrix_multiply_tile_basedPKiS0_PiE18shared_mem_chunk_b[16];
	ld.param.u64 	%rd1, [_Z26matrix_multiply_tile_basedPKiS0_Pi_param_0];
	ld.param.u64 	%rd2, [_Z26matrix_multiply_tile_basedPKiS0_Pi_param_1];
	ld.param.u64 	%rd3, [_Z26matrix_multiply_tile_basedPKiS0_Pi_param_2];
	cvta.to.global.u64 	%rd4, %rd2;
	cvta.to.global.u64 	%rd5, %rd1;
	mov.u32 	%r1, %tid.x;
	mov.u32 	%r2, %ctaid.x;
	shl.b32 	%r3, %r2, 1;
	add.s32 	%r4, %r3, %r1;
	mov.u32 	%r5, %tid.y;
	mov.u32 	%r6, %ctaid.y;
	shl.b32 	%r7, %r6, 1;
	add.s32 	%r8, %r7, %r5;
	shl.b32 	%r9, %r4, 4;
	add.s32 	%r10, %r9, %r5;
	shl.b32 	%r11, %r1, 3;
	mov.u32 	%r12, _ZZ26matrix_multiply_tile_basedPKiS0_PiE18shared_mem_chunk_a;
	add.s32 	%r13, %r12, %r11;
	shl.b32 	%r14, %r5, 2;
	add.s32 	%r15, %r13, %r14;
	shl.b32 	%r16, %r1, 4;
	add.s32 	%r17, %r8, %r16;
	mov.u32 	%r18, _ZZ26matrix_multiply_tile_basedPKiS0_PiE18shared_mem_chunk_b;
	add.s32 	%r19, %r18, %r14;
	add.s32 	%r20, %r19, %r11;
	mul.wide.u32 	%rd6, %r10, 4;
	add.s64 	%rd7, %rd5, %rd6;
	ld.global.u32 	%r21, [%rd7];
	st.shared.u32 	[%r15], %r21;
	mul.wide.u32 	%rd8, %r17, 4;
	add.s64 	%rd9, %rd4, %rd8;
	ld.global.u32 	%r22, [%rd9];
	st.shared.u32 	[%r20], %r22;
	bar.sync 	0;
	ld.shared.u32 	%r23, [%r13];
	ld.shared.u32 	%r24, [%r19];
	mul.lo.s32 	%r25, %r24, %r23;
	ld.shared.u32 	%r26, [%r13+4];
	ld.shared.u32 	%r27, [%r19+8];
	mad.lo.s32 	%r28, %r27, %r26, %r25;
	bar.sync 	0;
	add.s32 	%r29, %r10, 2;
	mul.wide.u32 	%rd10, %r29, 4;
	add.s64 	%rd11, %rd5, %rd10;
	ld.global.u32 	%r30, [%rd11];
	st.shared.u32 	[%r15], %r30;
	ld.global.u32 	%r31, [%rd9+128];
	st.shared.u32 	[%r20], %r31;
	bar.sync 	0;
	ld.shared.u32 	%r32, [%r13];
	ld.shared.u32 	%r33, [%r19];
	mad.lo.s32 	%r34, %r33, %r32, %r28;
	ld.shared.u32 	%r35, [%r13+4];
	ld.shared.u32 	%r36, [%r19+8];
	mad.lo.s32 	%r37, %r36, %r35, %r34;
	bar.sync 	0;
	add.s32 	%r38, %r10, 4;
	mul.wide.u32 	%rd12, %r38, 4;
	add.s64 	%rd13, %rd5, %rd12;
	ld.global.u32 	%r39, [%rd13];
	st.shared.u32 	[%r15], %r39;
	ld.global.u32 	%r40, [%rd9+256];
	st.shared.u32 	[%r20], %r40;
	bar.sync 	0;
	ld.shared.u32 	%r41, [%r13];
	ld.shared.u32 	%r42, [%r19];
	mad.lo.s32 	%r43, %r42, %r41, %r37;
	ld.shared.u32 	%r44, [%r13+4];
	ld.shared.u32 	%r45, [%r19+8];
	mad.lo.s32 	%r46, %r45, %r44, %r43;
	bar.sync 	0;
	add.s32 	%r47, %r10, 6;
	mul.wide.u32 	%rd14, %r47, 4;
	add.s64 	%rd15, %rd5, %rd14;
	ld.global.u32 	%r48, [%rd15];
	st.shared.u32 	[%r15], %r48;
	ld.global.u32 	%r49, [%rd9+384];
	st.shared.u32 	[%r20], %r49;
	bar.sync 	0;
	ld.shared.u32 	%r50, [%r13];
	ld.shared.u32 	%r51, [%r19];
	mad.lo.s32 	%r52, %r51, %r50, %r46;
	ld.shared.u32 	%r53, [%r13+4];
	ld.shared.u32 	%r54, [%r19+8];
	mad.lo.s32 	%r55, %r54, %r53, %r52;
	bar.sync 	0;
	add.s32 	%r56, %r10, 8;
	mul.wide.u32 	%rd16, %r56, 4;
	add.s64 	%rd17, %rd5, %rd16;
	ld.global.u32 	%r57, [%rd17];
	st.shared.u32 	[%r15], %r57;
	ld.global.u32 	%r58, [%rd9+512];
	st.shared.u32 	[%r20], %r58;
	bar.sync 	0;
	ld.shared.u32 	%r59, [%r13];
	ld.shared.u32 	%r60, [%r19];
	mad.lo.s32 	%r61, %r60, %r59, %r55;
	ld.shared.u32 	%r62, [%r13+4];
	ld.shared.u32 	%r63, [%r19+8];
	mad.lo.s32 	%r64, %r63, %r62, %r61;
	bar.sync 	0;
	add.s32 	%r65, %r10, 10;
	mul.wide.u32 	%rd18, %r65, 4;
	add.s64 	%rd19, %rd5, %rd18;
	ld.global.u32 	%r66, [%rd19];
	st.shared.u32 	[%r15], %r66;
	ld.global.u32 	%r67, [%rd9+640];
	st.shared.u32 	[%r20], %r67;
	bar.sync 	0;
	ld.shared.u32 	%r68, [%r13];
	ld.shared.u32 	%r69, [%r19];
	mad.lo.s32 	%r70, %r69, %r68, %r64;
	ld.shared.u32 	%r71, [%r13+4];
	ld.shared.u32 	%r72, [%r19+8];
	mad.lo.s32 	%r73, %r72, %r71, %r70;
	bar.sync 	0;
	add.s32 	%r74, %r10, 12;
	mul.wide.u32 	%rd20, %r74, 4;
	add.s64 	%rd21, %rd5, %rd20;
	ld.global.u32 	%r75, [%rd21];
	st.shared.u32 	[%r15], %r75;
	ld.global.u32 	%r76, [%rd9+768];
	st.shared.u32 	[%r20], %r76;
	bar.sync 	0;
	ld.shared.u32 	%r77, [%r13];
	ld.shared.u32 	%r78, [%r19];
	mad.lo.s32 	%r79, %r78, %r77, %r73;
	ld.shared.u32 	%r80, [%r13+4];
	ld.shared.u32 	%r81, [%r19+8];
	mad.lo.s32 	%r82, %r81, %r80, %r79;
	bar.sync 	0;
	add.s32 	%r83, %r10, 14;
	mul.wide.u32 	%rd22, %r83, 4;
	add.s64 	%rd23, %rd5, %rd22;
	ld.global.u32 	%r84, [%rd23];
	st.shared.u32 	[%r15], %r84;
	ld.global.u32 	%r85, [%rd9+896];
	st.shared.u32 	[%r20], %r85;
	bar.sync 	0;
	ld.shared.u32 	%r86, [%r13];
	ld.shared.u32 	%r87, [%r19];
	mad.lo.s32 	%r88, %r87, %r86, %r82;
	ld.shared.u32 	%r89, [%r13+4];
	ld.shared.u32 	%r90, [%r19+8];
	mad.lo.s32 	%r91, %r90, %r89, %r88;
	bar.sync 	0;
	cvta.to.global.u64 	%rd24, %rd3;
	shl.b32 	%r92, %r8, 4;
	add.s32 	%r93, %r92, %r4;
	mul.wide.s32 	%rd25, %r93, 4;
	add.s64 	%rd26, %rd24, %rd25;
	st.global.u32 	[%rd26], %r91;
	ret;

}


// ===== COMPILED SASS (sm_100) =====

	.target	sm_100

	.elftype	@"ET_EXEC"


//--------------------- .note.nv.tkinfo           --------------------------
	.section	.note.nv.tkinfo,"",@"SHT_NOTE"
	.sectionflags	@"SHF_NOTE_NV_TKINFO"
	.tkinfo
        /*0018*/ 	.word	0x00000002
        /*0030*/ 	.string	""
        /*0030*/ 	.string	"ptxas"
        /*0030*/ 	.string	"Cuda compilation tools, release 13.0, V13.0.88"
        /*0030*/ 	.string	"Build cuda_13.0.r13.0/compiler.36424714_0"
        /*0030*/ 	.string	"-arch sm_100 -m 64 "



//--------------------- .note.nv.cuinfo           --------------------------
	.section	.note.nv.cuinfo,"",@"SHT_NOTE"
	.sectionflags	@"SHF_NOTE_NV_CUINFO"
        /*0018*/ 	.short	0x0002
        /*001a*/ 	.short	0x0064
        /*001c*/ 	.short	0x0082
	.zero		2


//--------------------- .nv.info                  --------------------------
	.section	.nv.info,"",@"SHT_CUDA_INFO"
	.align	4


	//----- nvinfo : EIATTR_REGCOUNT
	.align		4
        /*0000*/ 	.byte	0x04, 0x2f
        /*0002*/ 	.short	(.L_1 - .L_0)
	.align		4
.L_0:
        /*0004*/ 	.word	index@(_Z26matrix_multiply_tile_basedPKiS0_Pi)
        /*0008*/ 	.word	0x00000020


	//----- nvinfo : EIATTR_FRAME_SIZE
	.align		4
.L_1:
        /*000c*/ 	.byte	0x04, 0x11
        /*000e*/ 	.short	(.L_3 - .L_2)
	.align		4
.L_2:
        /*0010*/ 	.word	index@(_Z26matrix_multiply_tile_basedPKiS0_Pi)
        /*0014*/ 	.word	0x00000000


	//----- nvinfo : EIATTR_MIN_STACK_SIZE
	.align		4
.L_3:
        /*0018*/ 	.byte	0x04, 0x12
        /*001a*/ 	.short	(.L_5 - .L_4)
	.align		4
.L_4:
        /*001c*/ 	.word	index@(_Z26matrix_multiply_tile_basedPKiS0_Pi)
        /*0020*/ 	.word	0x00000000
.L_5:


//--------------------- .nv.compat                --------------------------
	.section	.nv.compat,"",@"SHT_CUDA_COMPAT_INFO"
	.align	4
        /*0000*/ 	.byte	0x02, 0x09, 0x00, 0x00, 0x02, 0x02, 0x01, 0x00, 0x02, 0x05, 0x05, 0x00, 0x03, 0x07, 0x01, 0x01
        /*0010*/ 	.byte	0x02, 0x03, 0x00, 0x00, 0x02, 0x06, 0x01, 0x00, 0x04, 0x0b, 0x08, 0x00, 0x09, 0x00, 0x00, 0x00
        /*0020*/ 	.byte	0x00, 0x00, 0x00, 0x00


//--------------------- .nv.info._Z26matrix_multiply_tile_basedPKiS0_Pi --------------------------
	.section	.nv.info._Z26matrix_multiply_tile_basedPKiS0_Pi,"",@"SHT_CUDA_INFO"
	.sectionflags	@""
	.align	4


	//----- nvinfo : EIATTR_CUDA_API_VERSION
	.align		4
        /*0000*/ 	.byte	0x04, 0x37
        /*0002*/ 	.short	(.L_7 - .L_6)
.L_6:
        /*0004*/ 	.word	0x00000082


	//----- nvinfo : EIATTR_KPARAM_INFO
	.align		4
.L_7:
        /*0008*/ 	.byte	0x04, 0x17
        /*000a*/ 	.short	(.L_9 - .L_8)
.L_8:
        /*000c*/ 	.word	0x00000000
        /*0010*/ 	.short	0x0002
        /*0012*/ 	.short	0x0010
        /*0014*/ 	.byte	0x00, 0xf5, 0x21, 0x00


	//----- nvinfo : EIATTR_KPARAM_INFO
	.align		4
.L_9:
        /*0018*/ 	.byte	0x04, 0x17
        /*001a*/ 	.short	(.L_11 - .L_10)
.L_10:
        /*001c*/ 	.word	0x00000000
        /*0020*/ 	.short	0x0001
        /*0022*/ 	.short	0x0008
        /*0024*/ 	.byte	0x00, 0xf5, 0x21, 0x00


	//----- nvinfo : EIATTR_KPARAM_INFO
	.align		4
.L_11:
        /*0028*/ 	.byte	0x04, 0x17
        /*002a*/ 	.short	(.L_13 - .L_12)
.L_12:
        /*002c*/ 	.word	0x00000000
        /*0030*/ 	.short	0x0000
        /*0032*/ 	.short	0x0000
        /*0034*/ 	.byte	0x00, 0xf5, 0x21, 0x00


	//----- nvinfo : EIATTR_SPARSE_MMA_MASK
	.align		4
.L_13:
        /*0038*/ 	.byte	0x03, 0x50
        /*003a*/ 	.short	0x0000


	//----- nvinfo : EIATTR_MAXREG_COUNT
	.align		4
        /*003c*/ 	.byte	0x03, 0x1b
        /*003e*/ 	.short	0x00ff


	//----- nvinfo : EIATTR_NUM_BARRIERS
	.align		4
        /*0040*/ 	.byte	0x02, 0x4c
        /*0042*/ 	.byte	0x01
	.zero		1


	//----- nvinfo : EIATTR_MERCURY_ISA_VERSION
	.align		4
        /*0044*/ 	.byte	0x03, 0x5f
        /*0046*/ 	.short	0x0101


	//----- nvinfo : EIATTR_VRC_CTA_INIT_COUNT
	.align		4
        /*0048*/ 	.byte	0x02, 0x4a
	.zero		1
	.zero		1


	//----- nvinfo : EIATTR_EXIT_INSTR_OFFSETS
	.align		4
        /*004c*/ 	.byte	0x04, 0x1c
        /*004e*/ 	.short	(.L_15 - .L_14)


	//   ....[0]....
.L_14:
        /*0050*/ 	.word	0x00000810


	//----- nvinfo : EIATTR_CBANK_PARAM_SIZE
	.align		4
.L_15:
        /*0054*/ 	.byte	0x03, 0x19
        /*0056*/ 	.short	0x0018


	//----- nvinfo : EIATTR_PARAM_CBANK
	.align		4
        /*0058*/ 	.byte	0x04, 0x0a
        /*005a*/ 	.short	(.L_17 - .L_16)
	.align		4
.L_16:
        /*005c*/ 	.word	index@(.nv.constant0._Z26matrix_multiply_tile_basedPKiS0_Pi)
        /*0060*/ 	.short	0x0380
        /*0062*/ 	.short	0x0018


	//----- nvinfo : EIATTR_SW_WAR
	.align		4
.L_17:
        /*0064*/ 	.byte	0x04, 0x36
        /*0066*/ 	.short	(.L_19 - .L_18)
.L_18:
        /*0068*/ 	.word	0x00000008
.L_19:


//--------------------- .nv.callgraph             --------------------------
	.section	.nv.callgraph,"",@"SHT_CUDA_CALLGRAPH"
	.align	4
	.sectionentsize	8
	.align		4
        /*0000*/ 	.word	0x00000000
	.align		4
        /*0004*/ 	.word	0xffffffff
	.align		4
        /*0008*/ 	.word	0x00000000
	.align		4
        /*000c*/ 	.word	0xfffffffe
	.align		4
        /*0010*/ 	.word	0x00000000
	.align		4
        /*0014*/ 	.word	0xfffffffd
	.align		4
        /*0018*/ 	.word	0x00000000
	.align		4
        /*001c*/ 	.word	0xfffffffc


//--------------------- .text._Z26matrix_multiply_tile_basedPKiS0_Pi --------------------------
	.section	.text._Z26matrix_multiply_tile_basedPKiS0_Pi,"ax",@progbits
	.align	128
        .global         _Z26matrix_multiply_tile_basedPKiS0_Pi
        .type           _Z26matrix_multiply_tile_basedPKiS0_Pi,@function
        .size           _Z26matrix_multiply_tile_basedPKiS0_Pi,(.L_x_1 - _Z26matrix_multiply_tile_basedPKiS0_Pi)
        .other          _Z26matrix_multiply_tile_basedPKiS0_Pi,@"STO_CUDA_ENTRY STV_DEFAULT"
_Z26matrix_multiply_tile_basedPKiS0_Pi:
.text._Z26matrix_multiply_tile_basedPKiS0_Pi:
[----:B------:R-:W-:Y:S01]  /*0000*/  LDC R1, c[0x0][0x37c] ;  /* 0x0000df00ff017b82 */ /* 0x000fe20000000800 */
[----:B------:R-:W0:Y:S07]  /*0010*/  S2R R8, SR_TID.X ;  /* 0x0000000000087919 */ /* 0x000e2e0000002100 */
[----:B------:R-:W1:Y:S01]  /*0020*/  LDC.64 R10, c[0x0][0x380] ;  /* 0x0000e000ff0a7b82 */ /* 0x000e620000000a00 */
[----:B------:R-:W2:Y:S01]  /*0030*/  LDCU.64 UR8, c[0x0][0x358] ;  /* 0x00006b00ff0877ac */ /* 0x000ea20008000a00 */
[----:B------:R-:W0:Y:S01]  /*0040*/  S2R R3, SR_CTAID.X ;  /* 0x0000000000037919 */ /* 0x000e220000002500 */
[----:B------:R-:W3:Y:S05]  /*0050*/  S2R R17, SR_TID.Y ;  /* 0x0000000000117919 */ /* 0x000eea0000002200 */
[----:B------:R-:W4:Y:S01]  /*0060*/  LDC.64 R12, c[0x0][0x388] ;  /* 0x0000e200ff0c7b82 */ /* 0x000f220000000a00 */
[----:B------:R-:W5:Y:S01]  /*0070*/  S2R R2, SR_CTAID.Y ;  /* 0x0000000000027919 */ /* 0x000f620000002600 */
[----:B0-----:R-:W-:-:S04]  /*0080*/  LEA R0, R3, R8, 0x1 ;  /* 0x0000000803007211 */ /* 0x001fc800078e08ff */
[-C--:B---3--:R-:W-:Y:S02]  /*0090*/  LEA R9, R0, R17.reuse, 0x4 ;  /* 0x0000001100097211 */ /* 0x088fe400078e20ff */
[----:B-----5:R-:W-:-:S03]  /*00a0*/  LEA R3, R2, R17, 0x1 ;  /* 0x0000001102037211 */ /* 0x020fc600078e08ff */
[----:B-1----:R-:W-:Y:S01]  /*00b0*/  IMAD.WIDE.U32 R6, R9, 0x4, R10 ;  /* 0x0000000409067825 */ /* 0x002fe200078e000a */
[----:B------:R-:W-:-:S04]  /*00c0*/  LEA R5, R8, R3, 0x4 ;  /* 0x0000000308057211 */ /* 0x000fc800078e20ff */
[----:B--2---:R0:W2:Y:S01]  /*00d0*/  LDG.E R14, desc[UR8][R6.64] ;  /* 0x00000008060e7981 */ /* 0x0040a2000c1e1900 */
[----:B----4-:R-:W-:-:S05]  /*00e0*/  IMAD.WIDE.U32 R12, R5, 0x4, R12 ;  /* 0x00000004050c7825 */ /* 0x010fca00078e000c */
[----:B------:R-:W3:Y:S01]  /*00f0*/  LDG.E R15, desc[UR8][R12.64] ;  /* 0x000000080c0f7981 */ /* 0x000ee2000c1e1900 */
[----:B------:R-:W1:Y:S01]  /*0100*/  S2UR UR6, SR_CgaCtaId ;  /* 0x00000000000679c3 */ /* 0x000e620000008800 */
[----:B------:R-:W-:Y:S02]  /*0110*/  UMOV UR4, 0x400 ;  /* 0x0000040000047882 */ /* 0x000fe40000000000 */
[----:B------:R-:W-:Y:S02]  /*0120*/  UIADD3 UR5, UPT, UPT, UR4, 0x10, URZ ;  /* 0x0000001004057890 */ /* 0x000fe4000fffe0ff */
[----:B-1----:R-:W-:Y:S02]  /*0130*/  ULEA UR4, UR6, UR4, 0x18 ;  /* 0x0000000406047291 */ /* 0x002fe4000f8ec0ff */
[----:B------:R-:W-:-:S04]  /*0140*/  ULEA UR5, UR6, UR5, 0x18 ;  /* 0x0000000506057291 */ /* 0x000fc8000f8ec0ff */
[C---:B------:R-:W-:Y:S02]  /*0150*/  LEA R2, R8.reuse, UR4, 0x3 ;  /* 0x0000000408027c11 */ /* 0x040fe4000f8e18ff */
[C---:B------:R-:W-:Y:S02]  /*0160*/  LEA R4, R17.reuse, UR5, 0x2 ;  /* 0x0000000511047c11 */ /* 0x040fe4000f8e10ff */
[----:B------:R-:W-:Y:S02]  /*0170*/  LEA R5, R17, R2, 0x2 ;  /* 0x0000000211057211 */ /* 0x000fe400078e10ff */
[----:B0-----:R-:W-:Y:S02]  /*0180*/  LEA R6, R8, R4, 0x3 ;  /* 0x0000000408067211 */ /* 0x001fe400078e18ff */
[----:B------:R-:W-:-:S05]  /*0190*/  IADD3 R19, PT, PT, R9, 0x2, RZ ;  /* 0x0000000209137810 */ /* 0x000fca0007ffe0ff */
[----:B------:R-:W-:Y:S01]  /*01a0*/  IMAD.WIDE.U32 R18, R19, 0x4, R10 ;  /* 0x0000000413127825 */ /* 0x000fe200078e000a */
[----:B--2---:R-:W-:Y:S04]  /*01b0*/  STS [R5], R14 ;  /* 0x0000000e05007388 */ /* 0x004fe80000000800 */
[----:B---3--:R-:W-:Y:S01]  /*01c0*/  STS [R6], R15 ;  /* 0x0000000f06007388 */ /* 0x008fe20000000800 */
[----:B------:R-:W-:Y:S06]  /*01d0*/  BAR.SYNC.DEFER_BLOCKING 0x0 ;  /* 0x0000000000007b1d */ /* 0x000fec0000010000 */
[----:B------:R-:W-:Y:S04]  /*01e0*/  LDS R23, [R4] ;  /* 0x0000000004177984 */ /* 0x000fe80000000800 */
[----:B------:R-:W-:Y:S04]  /*01f0*/  LDS R8, [R4+0x8] ;  /* 0x0000080004087984 */ /* 0x000fe80000000800 */
[----:B------:R-:W0:Y:S01]  /*0200*/  LDS.64 R16, [R2] ;  /* 0x0000000002107984 */ /* 0x000e220000000a00 */
[----:B------:R-:W-:Y:S06]  /*0210*/  BAR.SYNC.DEFER_BLOCKING 0x0 ;  /* 0x0000000000007b1d */ /* 0x000fec0000010000 */
[----:B------:R-:W2:Y:S04]  /*0220*/  LDG.E R20, desc[UR8][R18.64] ;  /* 0x0000000812147981 */ /* 0x000ea8000c1e1900 */
[----:B------:R-:W3:Y:S01]  /*0230*/  LDG.E R21, desc[UR8][R12.64+0x80] ;  /* 0x000080080c157981 */ /* 0x000ee2000c1e1900 */
[----:B------:R-:W-:-:S05]  /*0240*/  IADD3 R27, PT, PT, R9, 0x4, RZ ;  /* 0x00000004091b7810 */ /* 0x000fca0007ffe0ff */
[----:B------:R-:W-:Y:S01]  /*0250*/  IMAD.WIDE.U32 R26, R27, 0x4, R10 ;  /* 0x000000041b1a7825 */ /* 0x000fe200078e000a */
[----:B--2---:R-:W-:Y:S04]  /*0260*/  STS [R5], R20 ;  /* 0x0000001405007388 */ /* 0x004fe80000000800 */
[----:B---3--:R-:W-:Y:S01]  /*0270*/  STS [R6], R21 ;  /* 0x0000001506007388 */ /* 0x008fe20000000800 */
[----:B------:R-:W-:Y:S06]  /*0280*/  BAR.SYNC.DEFER_BLOCKING 0x0 ;  /* 0x0000000000007b1d */ /* 0x000fec0000010000 */
[----:B------:R-:W-:Y:S04]  /*0290*/  LDS R7, [R4] ;  /* 0x0000000004077984 */ /* 0x000fe80000000800 */
[----:B------:R-:W-:Y:S04]  /*02a0*/  LDS R24, [R4+0x8] ;  /* 0x0000080004187984 */ /* 0x000fe80000000800 */
[----:B------:R-:W1:Y:S01]  /*02b0*/  LDS.64 R14, [R2] ;  /* 0x00000000020e7984 */ /* 0x000e620000000a00 */
[----:B------:R-:W-:Y:S06]  /*02c0*/  BAR.SYNC.DEFER_BLOCKING 0x0 ;  /* 0x0000000000007b1d */ /* 0x000fec0000010000 */
[----:B------:R-:W2:Y:S04]  /*02d0*/  LDG.E R26, desc[UR8][R26.64] ;  /* 0x000000081a1a7981 */ /* 0x000ea8000c1e1900 */
[----:B------:R-:W3:Y:S01]  /*02e0*/  LDG.E R27, desc[UR8][R12.64+0x100] ;  /* 0x000100080c1b7981 */ /* 0x000ee2000c1e1900 */
[----:B------:R-:W-:-:S05]  /*02f0*/  IADD3 R19, PT, PT, R9, 0x6, RZ ;  /* 0x0000000609137810 */ /* 0x000fca0007ffe0ff */
[----:B------:R-:W-:Y:S01]  /*0300*/  IMAD.WIDE.U32 R18, R19, 0x4, R10 ;  /* 0x0000000413127825 */ /* 0x000fe200078e000a */
[----:B--2---:R-:W-:Y:S04]  /*0310*/  STS [R5], R26 ;  /* 0x0000001a05007388 */ /* 0x004fe80000000800 */
[----:B---3--:R2:W-:Y:S01]  /*0320*/  STS [R6], R27 ;  /* 0x0000001b06007388 */ /* 0x0085e20000000800 */
[----:B------:R-:W-:Y:S06]  /*0330*/  BAR.SYNC.DEFER_BLOCKING 0x0 ;  /* 0x0000000000007b1d */ /* 0x000fec0000010000 */
[----:B------:R-:W-:Y:S04]  /*0340*/  LDS R25, [R4] ;  /* 0x0000000004197984 */ /* 0x000fe80000000800 */
[----:B------:R-:W-:Y:S04]  /*0350*/  LDS R22, [R4+0x8] ;  /* 0x0000080004167984 */ /* 0x000fe80000000800 */
[----:B------:R-:W3:Y:S01]  /*0360*/  LDS.64 R20, [R2] ;  /* 0x0000000002147984 */ /* 0x000ee20000000a00 */
[----:B------:R-:W-:Y:S06]  /*0370*/  BAR.SYNC.DEFER_BLOCKING 0x0 ;  /* 0x0000000000007b1d */ /* 0x000fec0000010000 */
[----:B------:R-:W4:Y:S04]  /*0380*/  LDG.E R18, desc[UR8][R18.64] ;  /* 0x0000000812127981 */ /* 0x000f28000c1e1900 */
[----:B------:R-:W5:Y:S01]  /*0390*/  LDG.E R29, desc[UR8][R12.64+0x180] ;  /* 0x000180080c1d7981 */ /* 0x000f62000c1e1900 */
[----:B0-----:R-:W-:Y:S01]  /*03a0*/  IMAD R16, R16, R23, RZ ;  /* 0x0000001710107224 */ /* 0x001fe200078e02ff */
[----:B------:R-:W-:-:S03]  /*03b0*/  IADD3 R23, PT, PT, R9, 0x8, RZ ;  /* 0x0000000809177810 */ /* 0x000fc60007ffe0ff */
[----:B------:R-:W-:Y:S02]  /*03c0*/  IMAD R28, R8, R17, R16 ;  /* 0x00000011081c7224 */ /* 0x000fe400078e0210 */
[----:B--2---:R-:W-:Y:S01]  /*03d0*/  IMAD.WIDE.U32 R26, R23, 0x4, R10 ;  /* 0x00000004171a7825 */ /* 0x004fe200078e000a */
[----:B----4-:R0:W-:Y:S04]  /*03e0*/  STS [R5], R18 ;  /* 0x0000001205007388 */ /* 0x0101e80000000800 */
[----:B-----5:R2:W-:Y:S01]  /*03f0*/  STS [R6], R29 ;  /* 0x0000001d06007388 */ /* 0x0205e20000000800 */
[----:B------:R-:W-:Y:S06]  /*0400*/  BAR.SYNC.DEFER_BLOCKING 0x0 ;  /* 0x0000000000007b1d */ /* 0x000fec0000010000 */
[----:B------:R-:W-:Y:S04]  /*0410*/  LDS R23, [R4] ;  /* 0x0000000004177984 */ /* 0x000fe80000000800 */
[----:B------:R-:W-:Y:S04]  /*0420*/  LDS R8, [R4+0x8] ;  /* 0x0000080004087984 */ /* 0x000fe80000000800 */
[----:B------:R-:W4:Y:S01]  /*0430*/  LDS.64 R16, [R2] ;  /* 0x0000000002107984 */ /* 0x000f220000000a00 */
[----:B------:R-:W-:Y:S06]  /*0440*/  BAR.SYNC.DEFER_BLOCKING 0x0 ;  /* 0x0000000000007b1d */ /* 0x000fec0000010000 */
[----:B------:R-:W5:Y:S04]  /*0450*/  LDG.E R26, desc[UR8][R26.64] ;  /* 0x000000081a1a7981 */ /* 0x000f68000c1e1900 */
[----:B------:R-:W3:Y:S01]  /*0460*/  LDG.E R27, desc[UR8][R12.64+0x200] ;  /* 0x000200080c1b7981 */ /* 0x000ee2000c1e1900 */
[----:B-1----:R-:W-:-:S04]  /*0470*/  IMAD R28, R14, R7, R28 ;  /* 0x000000070e1c7224 */ /* 0x002fc800078e021c */
[----:B------:R-:W-:Y:S01]  /*0480*/  IMAD R28, R24, R15, R28 ;  /* 0x0000000f181c7224 */ /* 0x000fe200078e021c */
[----:B------:R-:W-:-:S05]  /*0490*/  IADD3 R19, PT, PT, R9, 0xa, RZ ;  /* 0x0000000a09137810 */ /* 0x000fca0007ffe0ff */
[----:B0-----:R-:W-:Y:S01]  /*04a0*/  IMAD.WIDE.U32 R18, R19, 0x4, R10 ;  /* 0x0000000413127825 */ /* 0x001fe200078e000a */
[----:B-----5:R-:W-:Y:S04]  /*04b0*/  STS [R5], R26 ;  /* 0x0000001a05007388 */ /* 0x020fe80000000800 */
[----:B---3--:R4:W-:Y:S01]  /*04c0*/  STS [R6], R27 ;  /* 0x0000001b06007388 */ /* 0x0089e20000000800 */
[----:B------:R-:W-:Y:S06]  /*04d0*/  BAR.SYNC.DEFER_BLOCKING 0x0 ;  /* 0x0000000000007b1d */ /* 0x000fec0000010000 */
[----:B------:R-:W-:Y:S04]  /*04e0*/  LDS R7, [R4] ;  /* 0x0000000004077984 */ /* 0x000fe80000000800 */
[----:B------:R-:W-:Y:S04]  /*04f0*/  LDS R24, [R4+0x8] ;  /* 0x0000080004187984 */ /* 0x000fe80000000800 */
[----:B------:R-:W0:Y:S01]  /*0500*/  LDS.64 R14, [R2] ;  /* 0x00000000020e7984 */ /* 0x000e220000000a00 */
[----:B------:R-:W-:Y:S06]  /*0510*/  BAR.SYNC.DEFER_BLOCKING 0x0 ;  /* 0x0000000000007b1d */ /* 0x000fec0000010000 */
[----:B------:R-:W3:Y:S04]  /*0520*/  LDG.E R18, desc[UR8][R18.64] ;  /* 0x0000000812127981 */ /* 0x000ee8000c1e1900 */
[----:B--2---:R-:W2:Y:S01]  /*0530*/  LDG.E R29, desc[UR8][R12.64+0x280] ;  /* 0x000280080c1d7981 */ /* 0x004ea2000c1e1900 */
[----:B------:R-:W-:Y:S01]  /*0540*/  IMAD R20, R20, R25, R28 ;  /* 0x0000001914147224 */ /* 0x000fe200078e021c */
[----:B------:R-:W-:-:S03]  /*0550*/  IADD3 R25, PT, PT, R9, 0xc, RZ ;  /* 0x0000000c09197810 */ /* 0x000fc60007ffe0ff */
[----:B------:R-:W-:Y:S02]  /*0560*/  IMAD R22, R22, R21, R20 ;  /* 0x0000001516167224 */ /* 0x000fe400078e0214 */
[----:B------:R-:W-:Y:S01]  /*0570*/  IMAD.WIDE.U32 R20, R25, 0x4, R10 ;  /* 0x0000000419147825 */ /* 0x000fe200078e000a */
[----:B---3--:R-:W-:Y:S04]  /*0580*/  STS [R5], R18 ;  /* 0x0000001205007388 */ /* 0x008fe80000000800 */
[----:B--2---:R-:W-:Y:S01]  /*0590*/  STS [R6], R29 ;  /* 0x0000001d06007388 */ /* 0x004fe20000000800 */
[----:B------:R-:W-:Y:S06]  /*05a0*/  BAR.SYNC.DEFER_BLOCKING 0x0 ;  /* 0x0000000000007b1d */ /* 0x000fec0000010000 */
[----:B------:R-:W-:Y:S04]  /*05b0*/  LDS R25, [R4] ;  /* 0x0000000004197984 */ /* 0x000fe80000000800 */
[----:B------:R-:W-:Y:S04]  /*05c0*/  LDS R26, [R4+0x8] ;  /* 0x00000800041a7984 */ /* 0x000fe80000000800 */
[----:B------:R-:W1:Y:S01]  /*05d0*/  LDS.64 R18, [R2] ;  /* 0x0000000002127984 */ /* 0x000e620000000a00 */
[----:B------:R-:W-:Y:S06]  /*05e0*/  BAR.SYNC.DEFER_BLOCKING 0x0 ;  /* 0x0000000000007b1d */ /* 0x000fec0000010000 */
[----:B------:R-:W2:Y:S04]  /*05f0*/  LDG.E R20, desc[UR8][R20.64] ;  /* 0x0000000814147981 */ /* 0x000ea8000c1e1900 */
[----:B------:R-:W3:Y:S01]  /*0600*/  LDG.E R28, desc[UR8][R12.64+0x300] ;  /* 0x000300080c1c7981 */ /* 0x000ee2000c1e1900 */
[----:B------:R-:W-:Y:S01]  /*0610*/  IADD3 R9, PT, PT, R9, 0xe, RZ ;  /* 0x0000000e09097810 */ /* 0x000fe20007ffe0ff */
[----:B----4-:R-:W-:-:S04]  /*0620*/  IMAD R27, R16, R23, R22 ;  /* 0x00000017101b7224 */ /* 0x010fc800078e0216 */
[----:B------:R-:W-:Y:S01]  /*0630*/  IMAD.WIDE.U32 R10, R9, 0x4, R10 ;  /* 0x00000004090a7825 */ /* 0x000fe200078e000a */
[----:B--2---:R-:W-:Y:S04]  /*0640*/  STS [R5], R20 ;  /* 0x0000001405007388 */ /* 0x004fe80000000800 */
[----:B---3--:R2:W-:Y:S01]  /*0650*/  STS [R6], R28 ;  /* 0x0000001c06007388 */ /* 0x0085e20000000800 */
[----:B------:R-:W-:Y:S01]  /*0660*/  BAR.SYNC.DEFER_BLOCKING 0x0 ;  /* 0x0000000000007b1d */ /* 0x000fe20000010000 */
[----:B------:R-:W-:-:S07]  /*0670*/  IMAD R8, R8, R17, R27 ;  /* 0x0000001108087224 */ /* 0x000fce00078e021b */
[----:B--2---:R-:W2:Y:S01]  /*0680*/  LDC.64 R28, c[0x0][0x390] ;  /* 0x0000e400ff1c7b82 */ /* 0x004ea20000000a00 */
[----:B------:R-:W-:Y:S04]  /*0690*/  LDS R9, [R4] ;  /* 0x0000000004097984 */ /* 0x000fe80000000800 */
[----:B------:R-:W-:Y:S04]  /*06a0*/  LDS R16, [R4+0x8] ;  /* 0x0000080004107984 */ /* 0x000fe80000000800 */
[----:B------:R-:W3:Y:S01]  /*06b0*/  LDS.64 R22, [R2] ;  /* 0x0000000002167984 */ /* 0x000ee20000000a00 */
[----:B------:R-:W-:Y:S06]  /*06c0*/  BAR.SYNC.DEFER_BLOCKING 0x0 ;  /* 0x0000000000007b1d */ /* 0x000fec0000010000 */
[----:B------:R-:W4:Y:S04]  /*06d0*/  LDG.E R10, desc[UR8][R10.64] ;  /* 0x000000080a0a7981 */ /* 0x000f28000c1e1900 */
[----:B------:R-:W5:Y:S01]  /*06e0*/  LDG.E R13, desc[UR8][R12.64+0x380] ;  /* 0x000380080c0d7981 */ /* 0x000f62000c1e1900 */
[----:B0-----:R-:W-:-:S04]  /*06f0*/  IMAD R7, R14, R7, R8 ;  /* 0x000000070e077224 */ /* 0x001fc800078e0208 */
[----:B------:R-:W-:-:S04]  /*0700*/  IMAD R7, R24, R15, R7 ;  /* 0x0000000f18077224 */ /* 0x000fc800078e0207 */
[----:B-1----:R-:W-:-:S04]  /*0710*/  IMAD R7, R18, R25, R7 ;  /* 0x0000001912077224 */ /* 0x002fc800078e0207 */
[----:B------:R-:W-:-:S04]  /*0720*/  IMAD R7, R26, R19, R7 ;  /* 0x000000131a077224 */ /* 0x000fc800078e0207 */
[----:B---3--:R-:W-:Y:S01]  /*0730*/  IMAD R7, R22, R9, R7 ;  /* 0x0000000916077224 */ /* 0x008fe200078e0207 */
[----:B------:R-:W-:-:S03]  /*0740*/  LEA R3, R3, R0, 0x4 ;  /* 0x0000000003037211 */ /* 0x000fc600078e20ff */
[----:B------:R-:W-:Y:S02]  /*0750*/  IMAD R7, R16, R23, R7 ;  /* 0x0000001710077224 */ /* 0x000fe400078e0207 */
[----:B--2---:R-:W-:Y:S01]  /*0760*/  IMAD.WIDE R28, R3, 0x4, R28 ;  /* 0x00000004031c7825 */ /* 0x004fe200078e021c */
[----:B----4-:R-:W-:Y:S04]  /*0770*/  STS [R5], R10 ;  /* 0x0000000a05007388 */ /* 0x010fe80000000800 */
[----:B-----5:R-:W-:Y:S01]  /*0780*/  STS [R6], R13 ;  /* 0x0000000d06007388 */ /* 0x020fe20000000800 */
[----:B------:R-:W-:Y:S06]  /*0790*/  BAR.SYNC.DEFER_BLOCKING 0x0 ;  /* 0x0000000000007b1d */ /* 0x000fec0000010000 */
[----:B------:R-:W-:Y:S04]  /*07a0*/  LDS R11, [R4] ;  /* 0x00000000040b7984 */ /* 0x000fe80000000800 */
[----:B------:R-:W0:Y:S04]  /*07b0*/  LDS.64 R20, [R2] ;  /* 0x0000000002147984 */ /* 0x000e280000000a00 */
[----:B------:R-:W1:Y:S01]  /*07c0*/  LDS R10, [R4+0x8] ;  /* 0x00000800040a7984 */ /* 0x000e620000000800 */
[----:B0-----:R-:W-:-:S04]  /*07d0*/  IMAD R7, R20, R11, R7 ;  /* 0x0000000b14077224 */ /* 0x001fc800078e0207 */
[----:B-1----:R-:W-:Y:S01]  /*07e0*/  IMAD R7, R10, R21, R7 ;  /* 0x000000150a077224 */ /* 0x002fe200078e0207 */
[----:B------:R-:W-:Y:S06]  /*07f0*/  BAR.SYNC.DEFER_BLOCKING 0x0 ;  /* 0x0000000000007b1d */ /* 0x000fec0000010000 */
[----:B------:R-:W-:Y:S01]  /*0800*/  STG.E desc[UR8][R28.64], R7 ;  /* 0x000000071c007986 */ /* 0x000fe2000c101908 */
[----:B------:R-:W-:Y:S05]  /*0810*/  EXIT ;  /* 0x000000000000794d */ /* 0x000fea0003800000 */
.L_x_0:
[----:B------:R-:W-:-:S00]  /*0820*/  BRA `(.L_x_0) ;  /* 0xfffffffc00fc7947 */ /* 0x000fc0000383ffff */
[----:B------:R-:W-:-:S00]  /*0830*/  NOP ;  /* 0x0000000000007918 */ /* 0x000fc00000000000 */
        /* <DEDUP_REMOVED lines=12> */
.L_x_1:


//--------------------- .nv.shared._Z26matrix_multiply_tile_basedPKiS0_Pi --------------------------
	.section	.nv.shared._Z26matrix_multiply_tile_basedPKiS0_Pi,"aw",@nobits
	.sectionflags	@""
	.align	4
.nv.shared._Z26matrix_multiply_tile_basedPKiS0_Pi:
	.zero		1056


//--------------------- .nv.shared.reserved.0     --------------------------
	.section	.nv.shared.reserved.0,"aw",@nobits
	.weak		__nv_reservedSMEM_offset_0_alias
	.size		__nv_reservedSMEM_offset_0_alias, 0, 64
	.other		__nv_reservedSMEM_offset_0_alias,@"STO_CUDA_RESERVED_SHARED STV_DEFAULT"
__nv_reservedSMEM_offset_0_alias:
	.zero		0
	.zero		64


//--------------------- .nv.constant0._Z26matrix_multiply_tile_basedPKiS0_Pi --------------------------
	.section	.nv.constant0._Z26matrix_multiply_tile_basedPKiS0_Pi,"a",@progbits
	.sectionflags	@""
	.align	4
.nv.constant0._Z26matrix_multiply_tile_basedPKiS0_Pi:
	.zero		920


//--------------------- SYMBOLS --------------------------

	.type		.nv.reservedSmem.offset0,@object
	.size		.nv.reservedSmem.offset0,0x4
	.type		.nv.reservedSmem.cap,@object
	.size		.nv.reservedSmem.cap,0x4
